.version 7.0
.target sm_50 // enough for my Titan X
.address_size 64

// Perform farthest point sampling with a single block.
// Takes buffer of points, temporary buffer of distances,
// and output pointer.

.visible .entry farthestPointSampleBlock (
    .param .u64 ptrIn,
    .param .u64 tmpBuffer,
    .param .u64 ptrOut,
    .param .u64 inCount,
    .param .u64 outCount
) {
    .reg .pred %p0;

    // Arguments
    .reg .u64 %ptrIn;
    .reg .u64 %tmpBuffer;
    .reg .u64 %ptrOut;
    .reg .u64 %inCount;
    .reg .u64 %outCount;
    .reg .u64 %tidX;
    .reg .u64 %blockSize;

    // Buffers for communicating indices across warps.
    .shared .align 4 .f32 largestDist[32];
    .shared .align 8 .u64 largestIndex[32];

    // Load arguments and thread properties.
    ld.param.u64 %ptrIn, [ptrIn];
    ld.param.u64 %tmpBuffer, [tmpBuffer];
    ld.param.u64 %ptrOut, [ptrOut];
    ld.param.u64 %inCount, [inCount];
    ld.param.u64 %outCount, [outCount];

    cvt.u64.u32 %tidX, %tid.x;
    cvt.u64.u32 %blockSize, %ntid.x;

    // {
    //     .reg .u64 %i;
    //     add.u64 %tmpBuffer, %tmpBuffer, %tidX;
    //     add.u64 %tmpBuffer, %tmpBuffer, %tidX;
    //     add.u64 %tmpBuffer, %tmpBuffer, %tidX;
    //     add.u64 %tmpBuffer, %tmpBuffer, %tidX;
    //     loo:
    //         st.global.f32 [%tmpBuffer], -1.0;
    //         add.u64 %tmpBuffer, %tmpBuffer, %blockSize;
    //         add.u64 %tmpBuffer, %tmpBuffer, %blockSize;
    //         add.u64 %tmpBuffer, %tmpBuffer, %blockSize;
    //         add.u64 %tmpBuffer, %tmpBuffer, %blockSize;
    //         setp.lt.u64 %p0, %i, 64;
    //         @%p0 bra.uni loo;
    //     loo_end:
    //     ret;
    // }

    // Select the first point and initialize distance buffer.
    {
        .reg .f32 %firstPointX;
        .reg .f32 %firstPointY;
        .reg .f32 %firstPointZ;
        ldu.global.f32 %firstPointX, [%ptrIn];
        ldu.global.f32 %firstPointY, [%ptrIn+4];
        ldu.global.f32 %firstPointZ, [%ptrIn+8];

        // Only store the output from the first rank.
        setp.eq.u64 %p0, %tidX, 0;
        @%p0 st.global.f32 [%ptrOut], %firstPointX;
        @%p0 st.global.f32 [%ptrOut+4], %firstPointY;
        @%p0 st.global.f32 [%ptrOut+8], %firstPointZ;

        // Populate the distances to the first point.
        .reg .u64 %curIn;
        .reg .u64 %curOut;
        .reg .u64 %strideIn;
        .reg .u64 %strideOut;
        mad.lo.u64 %curIn, %tidX, 12, %ptrIn;
        mad.lo.u64 %curOut, %tidX, 4, %tmpBuffer;
        mul.lo.u64 %strideIn, %blockSize, 12;
        shl.b64 %strideOut, %blockSize, 2;
        {
            .reg .u64 %i;
            mov.u64 %i, 0;
        populate_loop:
            .reg .f32 %tmpPointX;
            .reg .f32 %tmpPointY;
            .reg .f32 %tmpPointZ;
            .reg .f32 %ftmp<3>;
            .reg .u64 %localOffset;

            add.u64 %localOffset, %i, %tidX;
            setp.lt.u64 %p0, %localOffset, %inCount;
            @%p0 ld.global.f32 %tmpPointX, [%curIn];
            @%p0 ld.global.f32 %tmpPointY, [%curIn+4];
            @%p0 ld.global.f32 %tmpPointZ, [%curIn+8];

            // Squared euclidean distance.
            sub.f32 %ftmp0, %firstPointX, %tmpPointX;
            sub.f32 %ftmp1, %firstPointY, %tmpPointY;
            sub.f32 %ftmp2, %firstPointZ, %tmpPointZ;
            mul.f32 %ftmp0, %ftmp0, %ftmp0;
            fma.rn.f32 %ftmp0, %ftmp1, %ftmp1, %ftmp0;
            fma.rn.f32 %ftmp0, %ftmp2, %ftmp2, %ftmp0;
            @%p0 st.global.f32 [%curOut], %ftmp0;

            add.u64 %curIn, %curIn, %strideIn;
            add.u64 %curOut, %curOut, %strideOut;
            add.u64 %i, %i, %blockSize;
            setp.lt.u64 %p0, %i, %inCount;
            @%p0 bra.uni populate_loop;
        populate_loop_end:
        }
    }

    // Make the first distance negative so we never pick this point again.
    setp.eq.u64 %p0, %tidX, 0;
    @%p0 st.global.f32 [%tmpBuffer], -1.0;

    // Loop until we have selected enough points.
    {
        .reg .u64 %i;
        mov.u64 %i, 1;
    loop_start:
        setp.le.u64 %p0, %i, %outCount;
        @!%p0 bra.uni loop_end;

        // Find the maximum distance across the entire block.
        .reg .u64 %nextIndex;
        {
            .reg .f32 %localMaxDist;
            mov.f32 %localMaxDist, -1.0;
            mov.u64 %nextIndex, 0;
            {
                .reg .f32 %curDist;
                .reg .u64 %curIndex;
                .reg .u64 %bufferAddr;
                .reg .u64 %j;
                mov.u64 %j, 0;
            read_distances_loop_start:
                add.u64 %curIndex, %j, %tidX;
                setp.lt.u64 %p0, %curIndex, %inCount;
                mad.lo.u64 %bufferAddr, %curIndex, 4, %tmpBuffer;
                @%p0 ld.global.f32 %curDist, [%bufferAddr];
                setp.gt.and.f32 %p0, %curDist, %localMaxDist, %p0;
                @%p0 mov.f32 %localMaxDist, %curDist;
                @%p0 mov.u64 %nextIndex, %curIndex;
                add.u64 %j, %j, %blockSize;
                setp.lt.u64 %p0, %j, %inCount;
                @%p0 bra.uni read_distances_loop_start;
            read_distances_loop_end:
            }

            // Reduce across this warp.
            {
                .reg .u32 %xorMask;
                .reg .f32 %otherMaxDist;
                .reg .u32 %otherIndex<2>;
                .reg .u64 %otherIndex;
                mov.u32 %xorMask, 1;
            reduction_loop:
                shfl.sync.bfly.b32 %otherMaxDist, %localMaxDist, %xorMask, 0x1f, 0xffffffff;
                mov.b64 {%otherIndex1, %otherIndex0}, %nextIndex;
                shfl.sync.bfly.b32 %otherIndex0, %otherIndex0, %xorMask, 0x1f, 0xffffffff;
                shfl.sync.bfly.b32 %otherIndex1, %otherIndex1, %xorMask, 0x1f, 0xffffffff;
                mov.b64 %otherIndex, {%otherIndex1, %otherIndex0};

                // Keep other value if it's greater or if it has a lower
                // index and is equal.
                setp.eq.f32 %p0, %localMaxDist, %otherMaxDist;
                setp.lt.and.u64 %p0, %otherIndex, %nextIndex, %p0;
                setp.gt.or.f32 %p0, %otherMaxDist, %localMaxDist, %p0;

                @%p0 mov.u64 %nextIndex, %otherIndex;
                @%p0 mov.f32 %localMaxDist, %otherMaxDist;
                shl.b32 %xorMask, %xorMask, 1;
                setp.lt.u32 %p0, %xorMask, 32;
                @%p0 bra.uni reduction_loop;
            reduction_loop_end:
            }

            // Write each warp's maximum to shared memory.
            .reg .u32 %sharedAddr;
            .reg .u32 %warpIndex;
            .reg .u32 %threadInWarp;
            cvt.u32.u64 %warpIndex, %tidX;
            and.b32 %threadInWarp, %warpIndex, 0x1f;
            shr.b32 %warpIndex, %warpIndex, 5;

            // Write one output from the first thread of each warp.
            setp.eq.u32 %p0, %threadInWarp, 0;
            mov.u32 %sharedAddr, largestDist;
            mad.lo.u32 %sharedAddr, %warpIndex, 4, %sharedAddr;
            @%p0 st.shared.f32 [%sharedAddr], %localMaxDist;
            mov.u32 %sharedAddr, largestIndex;
            mad.lo.u32 %sharedAddr, %warpIndex, 8, %sharedAddr;
            @%p0 st.shared.u64 [%sharedAddr], %nextIndex;

            // Make sure all writes are finished.
            bar.sync 0;

            // Read the entire shared buffer on each warp.
            // Each warp will now have an independent copy of the
            // exact same values to reduce.
            mov.u32 %sharedAddr, largestDist;
            mad.lo.u32 %sharedAddr, %threadInWarp, 4, %sharedAddr;
            ld.shared.f32 %localMaxDist, [%sharedAddr];
            mov.u32 %sharedAddr, largestIndex;
            mad.lo.u32 %sharedAddr, %threadInWarp, 8, %sharedAddr;
            ld.shared.u64 %nextIndex, [%sharedAddr];

            // Perform another reduction across the warp.
            // Exact copy of the above reduction loop.
            {
                .reg .u32 %xorMask;
                .reg .f32 %otherMaxDist;
                .reg .u32 %otherIndex<2>;
                .reg .u64 %otherIndex;
                mov.u32 %xorMask, 1;
            reduction_loop_1:
                shfl.sync.bfly.b32 %otherMaxDist, %localMaxDist, %xorMask, 0x1f, 0xffffffff;
                mov.b64 {%otherIndex1, %otherIndex0}, %nextIndex;
                shfl.sync.bfly.b32 %otherIndex0, %otherIndex0, %xorMask, 0x1f, 0xffffffff;
                shfl.sync.bfly.b32 %otherIndex1, %otherIndex1, %xorMask, 0x1f, 0xffffffff;
                mov.b64 %otherIndex, {%otherIndex1, %otherIndex0};

                // Keep other value if it's greater or if it has a lower
                // index and is equal.
                setp.eq.f32 %p0, %localMaxDist, %otherMaxDist;
                setp.lt.and.u64 %p0, %otherIndex, %nextIndex, %p0;
                setp.gt.or.f32 %p0, %otherMaxDist, %localMaxDist, %p0;

                @%p0 mov.u64 %nextIndex, %otherIndex;
                @%p0 mov.f32 %localMaxDist, %otherMaxDist;
                shl.b32 %xorMask, %xorMask, 1;
                setp.lt.u32 %p0, %xorMask, 32;
                @%p0 bra.uni reduction_loop_1;
            reduction_loop_1_end:
            }
        }

        // Assert that the same point was picked on all ranks.
        // {
        //     .shared .align 4 .u32 reduction[1024];
        //     .reg .u32 %addr;
        //     mov.u32 %addr, reduction;
        //     .reg .u32 %tidXS;
        //     mov.u32 %tidXS, %tid.x;
        //     mad.lo.u32 %addr, %tidXS, 4, %addr;
        //     .reg .u32 %idx32;
        //     .reg .u32 %idx321;
        //     cvt.u32.u64 %idx32, %nextIndex;
        //     st.shared.u32 [%addr], %idx32;
        //     bar.sync 0;

        //     .reg .u32 %i;
        //     mov.u32 %i, 0;
        //     loo:
        //         mov.u32 %addr, reduction;
        //         mad.lo.u32 %addr, %i, 4, %addr;
        //         ld.shared.u32 %idx321, [%addr];
        //         setp.eq.u32 %p0, %idx32, %idx321;
        //         @!%p0 trap;
        //         add.u32 %i, %i, 1;
        //         setp.lt.u32 %p0, %i, 1024;
        //         @%p0 bra loo;
        //     loo_end:
        // }

        {
            // Read the point on all ranks.
            .reg .f32 %nextPointX;
            .reg .f32 %nextPointY;
            .reg .f32 %nextPointZ;

            {
                .reg .u64 %nextPointAddr;
                mad.lo.u64 %nextPointAddr, %nextIndex, 12, %ptrIn;
                ldu.global.f32 %nextPointX, [%nextPointAddr];
                ldu.global.f32 %nextPointY, [%nextPointAddr+4];
                ldu.global.f32 %nextPointZ, [%nextPointAddr+8];
            }

            // Write output from the first thread.
            {
                .reg .u64 %nextOutput;
                mad.lo.u64 %nextOutput, %i, 12, %ptrOut;
                setp.eq.u64 %p0, %tidX, 0;
                @%p0 st.global.f32 [%nextOutput], %nextPointX;
                @%p0 st.global.f32 [%nextOutput+4], %nextPointY;
                @%p0 st.global.f32 [%nextOutput+8], %nextPointZ;
            }

            // Assert that the index is in range.
            // {
            //     .reg .pred %p1;
            //     setp.ge.u64 %p1, %nextIndex, %inCount;
            //     @%p1 trap;
            // }

            // Store -1 for this point's distance so we never use it again.
            {
                .reg .u64 %latestDistPtr;
                mad.lo.u64 %latestDistPtr, %nextIndex, 4, %tmpBuffer;
                @%p0 st.global.f32 [%latestDistPtr], -1.0;
                membar.cta;
            }

            // Compute new distances and take the minimum.
            {
                .reg .u64 %j;
                .reg .f32 %tmpPointX;
                .reg .f32 %tmpPointY;
                .reg .f32 %tmpPointZ;
                .reg .u64 %curIn;
                .reg .u64 %curOut;
                .reg .u64 %strideIn;
                .reg .u64 %strideOut;
                .reg .f32 %ftmp<3>;

                mad.lo.u64 %curIn, %tidX, 12, %ptrIn;
                mad.lo.u64 %curOut, %tidX, 4, %tmpBuffer;
                mul.lo.u64 %strideIn, %blockSize, 12;
                shl.b64 %strideOut, %blockSize, 2;

                mov.u64 %j, 0;
            update_distances_loop:
                {
                    .reg .u64 %localOffset;
                    add.u64 %localOffset, %j, %tidX;
                    setp.lt.u64 %p0, %localOffset, %inCount;
                }
                @%p0 ld.global.f32 %tmpPointX, [%curIn];
                @%p0 ld.global.f32 %tmpPointY, [%curIn+4];
                @%p0 ld.global.f32 %tmpPointZ, [%curIn+8];

                // Squared euclidean distance.
                sub.f32 %ftmp0, %nextPointX, %tmpPointX;
                sub.f32 %ftmp1, %nextPointY, %tmpPointY;
                sub.f32 %ftmp2, %nextPointZ, %tmpPointZ;
                mul.f32 %ftmp0, %ftmp0, %ftmp0;
                fma.rn.f32 %ftmp0, %ftmp1, %ftmp1, %ftmp0;
                fma.rn.f32 %ftmp0, %ftmp2, %ftmp2, %ftmp0;
                @%p0 ld.global.f32 %ftmp1, [%curOut];
                min.f32 %ftmp2, %ftmp0, %ftmp1;
                @%p0 st.global.f32 [%curOut], %ftmp2;

                add.u64 %curIn, %curIn, %strideIn;
                add.u64 %curOut, %curOut, %strideOut;
                add.u64 %j, %j, %blockSize;
                setp.lt.u64 %p0, %j, %inCount;
                @%p0 bra.uni update_distances_loop;
            update_distances_loop_end:
            }
        }

        // Make sure all writes are visible past this point.
        bar.sync 0;
        membar.cta;

        add.u64 %i, %i, 1;
        setp.lt.u64 %p0, %i, %outCount;
        @%p0 bra.uni loop_start;
    loop_end:
    }

    ret;
}


// ===== COMPILED SASS (sm_100) =====

	.target	sm_100

	.elftype	@"ET_EXEC"


//--------------------- .note.nv.tkinfo           --------------------------
	.section	.note.nv.tkinfo,"",@"SHT_NOTE"
	.sectionflags	@"SHF_NOTE_NV_TKINFO"
	.tkinfo
        /*0018*/ 	.word	0x00000002
        /*0030*/ 	.string	""
        /*0030*/ 	.string	"ptxas"
        /*0030*/ 	.string	"Cuda compilation tools, release 13.0, V13.0.88"
        /*0030*/ 	.string	"Build cuda_13.0.r13.0/compiler.36424714_0"
        /*0030*/ 	.string	"-arch sm_100 "



//--------------------- .note.nv.cuinfo           --------------------------
	.section	.note.nv.cuinfo,"",@"SHT_NOTE"
	.sectionflags	@"SHF_NOTE_NV_CUINFO"
        /*0018*/ 	.short	0x0002
        /*001a*/ 	.short	0x0032
        /*001c*/ 	.short	0x0082
	.zero		2


//--------------------- .nv.info                  --------------------------
	.section	.nv.info,"",@"SHT_CUDA_INFO"
	.align	4


	//----- nvinfo : EIATTR_REGCOUNT
	.align		4
        /*0000*/ 	.byte	0x04, 0x2f
        /*0002*/ 	.short	(.L_1 - .L_0)
	.align		4
.L_0:
        /*0004*/ 	.word	index@(farthestPointSampleBlock)
        /*0008*/ 	.word	0x00000018


	//----- nvinfo : EIATTR_FRAME_SIZE
	.align		4
.L_1:
        /*000c*/ 	.byte	0x04, 0x11
        /*000e*/ 	.short	(.L_3 - .L_2)
	.align		4
.L_2:
        /*0010*/ 	.word	index@(farthestPointSampleBlock)
        /*0014*/ 	.word	0x00000000


	//----- nvinfo : EIATTR_MIN_STACK_SIZE
	.align		4
.L_3:
        /*0018*/ 	.byte	0x04, 0x12
        /*001a*/ 	.short	(.L_5 - .L_4)
	.align		4
.L_4:
        /*001c*/ 	.word	index@(farthestPointSampleBlock)
        /*0020*/ 	.word	0x00000000
.L_5:


//--------------------- .nv.compat                --------------------------
	.section	.nv.compat,"",@"SHT_CUDA_COMPAT_INFO"
	.align	4
        /*0000*/ 	.byte	0x02, 0x09, 0x00, 0x00, 0x02, 0x02, 0x01, 0x00, 0x02, 0x05, 0x05, 0x00, 0x03, 0x07, 0x01, 0x01
        /*0010*/ 	.byte	0x02, 0x03, 0x00, 0x00, 0x02, 0x06, 0x01, 0x00, 0x04, 0x0b, 0x08, 0x00, 0x09, 0x00, 0x00, 0x00
        /*0020*/ 	.byte	0x00, 0x00, 0x00, 0x00


//--------------------- .nv.info.farthestPointSampleBlock --------------------------
	.section	.nv.info.farthestPointSampleBlock,"",@"SHT_CUDA_INFO"
	.sectionflags	@""
	.align	4


	//----- nvinfo : EIATTR_CUDA_API_VERSION
	.align		4
        /*0000*/ 	.byte	0x04, 0x37
        /*0002*/ 	.short	(.L_7 - .L_6)
.L_6:
        /*0004*/ 	.word	0x00000082


	//----- nvinfo : EIATTR_KPARAM_INFO
	.align		4
.L_7:
        /*0008*/ 	.byte	0x04, 0x17
        /*000a*/ 	.short	(.L_9 - .L_8)
.L_8:
        /*000c*/ 	.word	0x00000000
        /*0010*/ 	.short	0x0004
        /*0012*/ 	.short	0x0020
        /*0014*/ 	.byte	0x00, 0xf0, 0x21, 0x00


	//----- nvinfo : EIATTR_KPARAM_INFO
	.align		4
.L_9:
        /*0018*/ 	.byte	0x04, 0x17
        /*001a*/ 	.short	(.L_11 - .L_10)
.L_10:
        /*001c*/ 	.word	0x00000000
        /*0020*/ 	.short	0x0003
        /*0022*/ 	.short	0x0018
        /*0024*/ 	.byte	0x00, 0xf0, 0x21, 0x00


	//----- nvinfo : EIATTR_KPARAM_INFO
	.align		4
.L_11:
        /*0028*/ 	.byte	0x04, 0x17
        /*002a*/ 	.short	(.L_13 - .L_12)
.L_12:
        /*002c*/ 	.word	0x00000000
        /*0030*/ 	.short	0x0002
        /*0032*/ 	.short	0x0010
        /*0034*/ 	.byte	0x00, 0xf0, 0x21, 0x00


	//----- nvinfo : EIATTR_KPARAM_INFO
	.align		4
.L_13:
        /*0038*/ 	.byte	0x04, 0x17
        /*003a*/ 	.short	(.L_15 - .L_14)
.L_14:
        /*003c*/ 	.word	0x00000000
        /*0040*/ 	.short	0x0001
        /*0042*/ 	.short	0x0008
        /*0044*/ 	.byte	0x00, 0xf0, 0x21, 0x00


	//----- nvinfo : EIATTR_KPARAM_INFO
	.align		4
.L_15:
        /*0048*/ 	.byte	0x04, 0x17
        /*004a*/ 	.short	(.L_17 - .L_16)
.L_16:
        /*004c*/ 	.word	0x00000000
        /*0050*/ 	.short	0x0000
        /*0052*/ 	.short	0x0000
        /*0054*/ 	.byte	0x00, 0xf0, 0x21, 0x00


	//----- nvinfo : EIATTR_SPARSE_MMA_MASK
	.align		4
.L_17:
        /*0058*/ 	.byte	0x03, 0x50
        /*005a*/ 	.short	0x0000


	//----- nvinfo : EIATTR_MAXREG_COUNT
	.align		4
        /*005c*/ 	.byte	0x03, 0x1b
        /*005e*/ 	.short	0x00ff


	//----- nvinfo : EIATTR_NUM_BARRIERS
	.align		4
        /*0060*/ 	.byte	0x02, 0x4c
        /*0062*/ 	.byte	0x01
	.zero		1


	//----- nvinfo : EIATTR_MERCURY_ISA_VERSION
	.align		4
        /*0064*/ 	.byte	0x03, 0x5f
        /*0066*/ 	.short	0x0101


	//----- nvinfo : EIATTR_COOP_GROUP_MASK_REGIDS
	.align		4
        /*0068*/ 	.byte	0x04, 0x29
        /*006a*/ 	.short	(.L_19 - .L_18)


	//   ....[0]....
.L_18:
        /*006c*/ 	.word	0xffffffff


	//   ....[1]....
        /*0070*/ 	.word	0xffffffff


	//   ....[2]....
        /*0074*/ 	.word	0xffffffff


	//   ....[3]....
        /*0078*/ 	.word	0xffffffff


	//   ....[4]....
        /*007c*/ 	.word	0xffffffff


	//   ....[5]....
        /*0080*/ 	.word	0xffffffff


	//----- nvinfo : EIATTR_COOP_GROUP_INSTR_OFFSETS
	.align		4
.L_19:
        /*0084*/ 	.byte	0x04, 0x28
        /*0086*/ 	.short	(.L_21 - .L_20)


	//   ....[0]....
.L_20:
        /*0088*/ 	.word	0x00000590


	//   ....[1]....
        /*008c*/ 	.word	0x000005a0


	//   ....[2]....
        /*0090*/ 	.word	0x000005b0


	//   ....[3]....
        /*0094*/ 	.word	0x00000770


	//   ....[4]....
        /*0098*/ 	.word	0x00000780


	//   ....[5]....
        /*009c*/ 	.word	0x00000790


	//----- nvinfo : EIATTR_VRC_CTA_INIT_COUNT
	.align		4
.L_21:
        /*00a0*/ 	.byte	0x02, 0x4a
	.zero		1
	.zero		1


	//----- nvinfo : EIATTR_EXIT_INSTR_OFFSETS
	.align		4
        /*00a4*/ 	.byte	0x04, 0x1c
        /*00a6*/ 	.short	(.L_23 - .L_22)


	//   ....[0]....
.L_22:
        /*00a8*/ 	.word	0x00000400


	//   ....[1]....
        /*00ac*/ 	.word	0x00000ca0


	//----- nvinfo : EIATTR_CBANK_PARAM_SIZE
	.align		4
.L_23:
        /*00b0*/ 	.byte	0x03, 0x19
        /*00b2*/ 	.short	0x0028


	//----- nvinfo : EIATTR_PARAM_CBANK
	.align		4
        /*00b4*/ 	.byte	0x04, 0x0a
        /*00b6*/ 	.short	(.L_25 - .L_24)
	.align		4
.L_24:
        /*00b8*/ 	.word	index@(.nv.constant0.farthestPointSampleBlock)
        /*00bc*/ 	.short	0x0380
        /*00be*/ 	.short	0x0028


	//----- nvinfo : EIATTR_SW_WAR
	.align		4
.L_25:
        /*00c0*/ 	.byte	0x04, 0x36
        /*00c2*/ 	.short	(.L_27 - .L_26)
.L_26:
        /*00c4*/ 	.word	0x00000008
.L_27:


//--------------------- .nv.callgraph             --------------------------
	.section	.nv.callgraph,"",@"SHT_CUDA_CALLGRAPH"
	.align	4
	.sectionentsize	8
	.align		4
        /*0000*/ 	.word	0x00000000
	.align		4
        /*0004*/ 	.word	0xffffffff
	.align		4
        /*0008*/ 	.word	0x00000000
	.align		4
        /*000c*/ 	.word	0xfffffffe
	.align		4
        /*0010*/ 	.word	0x00000000
	.align		4
        /*0014*/ 	.word	0xfffffffd
	.align		4
        /*0018*/ 	.word	0x00000000
	.align		4
        /*001c*/ 	.word	0xfffffffc


//--------------------- .text.farthestPointSampleBlock --------------------------
	.section	.text.farthestPointSampleBlock,"ax",@progbits
	.align	128
        .global         farthestPointSampleBlock
        .type           farthestPointSampleBlock,@function
        .size           farthestPointSampleBlock,(.L_x_7 - farthestPointSampleBlock)
        .other          farthestPointSampleBlock,@"STO_CUDA_ENTRY STV_DEFAULT"
farthestPointSampleBlock:
.text.farthestPointSampleBlock:
[----:B------:R-:W-:Y:S08]  /*0000*/  LDC R1, c[0x0][0x37c] ;  /* 0x0000df00ff017b82 */ /* 0x000ff00000000800 */
[----:B------:R-:W0:Y:S01]  /*0010*/  LDC.64 R6, c[0x0][0x380] ;  /* 0x0000e000ff067b82 */ /* 0x000e220000000a00 */
[----:B------:R-:W0:Y:S01]  /*0020*/  LDCU.64 UR8, c[0x0][0x358] ;  /* 0x00006b00ff0877ac */ /* 0x000e220008000a00 */
[----:B------:R-:W1:Y:S01]  /*0030*/  S2R R0, SR_TID.X ;  /* 0x0000000000007919 */ /* 0x000e620000002100 */
[----:B------:R-:W2:Y:S05]  /*0040*/  LDCU.64 UR6, c[0x0][0x398] ;  /* 0x00007300ff0677ac */ /* 0x000eaa0008000a00 */
[----:B------:R-:W3:Y:S08]  /*0050*/  LDC.64 R10, c[0x0][0x380] ;  /* 0x0000e000ff0a7b82 */ /* 0x000ef00000000a00 */
[----:B------:R-:W4:Y:S01]  /*0060*/  LDC.64 R12, c[0x0][0x388] ;  /* 0x0000e200ff0c7b82 */ /* 0x000f220000000a00 */
[----:B0-----:R-:W5:Y:S04]  /*0070*/  LDG.E R4, desc[UR8][R6.64] ;  /* 0x0000000806047981 */ /* 0x001f68000c1e1900 */
[----:B------:R-:W2:Y:S04]  /*0080*/  LDG.E R3, desc[UR8][R6.64+0x4] ;  /* 0x0000040806037981 */ /* 0x000ea8000c1e1900 */
[----:B------:R3:W2:Y:S01]  /*0090*/  LDG.E R5, desc[UR8][R6.64+0x8] ;  /* 0x0000080806057981 */ /* 0x0006a2000c1e1900 */
[----:B------:R-:W0:Y:S01]  /*00a0*/  LDC R2, c[0x0][0x360] ;  /* 0x0000d800ff027b82 */ /* 0x000e220000000800 */
[----:B-1----:R-:W-:Y:S01]  /*00b0*/  ISETP.NE.U32.AND P0, PT, R0, RZ, PT ;  /* 0x000000ff0000720c */ /* 0x002fe20003f05070 */
[----:B------:R-:W-:-:S03]  /*00c0*/  UMOV UR4, URZ ;  /* 0x000000ff00047c82 */ /* 0x000fc60008000000 */
[----:B------:R-:W-:Y:S01]  /*00d0*/  ISETP.NE.U32.AND.EX P0, PT, RZ, RZ, PT, P0 ;  /* 0x000000ffff00720c */ /* 0x000fe20003f05100 */
[----:B---3--:R-:W-:-:S04]  /*00e0*/  IMAD.WIDE.U32 R6, R0, 0xc, R10 ;  /* 0x0000000c00067825 */ /* 0x008fc800078e000a */
[----:B----4-:R-:W-:-:S04]  /*00f0*/  IMAD.WIDE.U32 R10, R0, 0x4, R12 ;  /* 0x00000004000a7825 */ /* 0x010fc800078e000c */
[----:B------:R-:W-:-:S04]  /*0100*/  VIADD R7, R7, UR4 ;  /* 0x0000000407077c36 */ /* 0x000fc80008000000 */
[----:B------:R-:W5:Y:S01]  /*0110*/  @!P0 LDC.64 R8, c[0x0][0x390] ;  /* 0x0000e400ff088b82 */ /* 0x000f620000000a00 */
[----:B------:R-:W-:Y:S02]  /*0120*/  VIADD R11, R11, UR4 ;  /* 0x000000040b0b7c36 */ /* 0x000fe40008000000 */
[----:B------:R-:W-:-:S05]  /*0130*/  IMAD.MOV.U32 R18, RZ, RZ, R10 ;  /* 0x000000ffff127224 */ /* 0x000fca00078e000a */
[----:B------:R-:W2:Y:S08]  /*0140*/  @!P0 LDC.64 R14, c[0x0][0x390] ;  /* 0x0000e400ff0e8b82 */ /* 0x000eb00000000a00 */
[----:B------:R-:W1:Y:S01]  /*0150*/  @!P0 LDC.64 R16, c[0x0][0x390] ;  /* 0x0000e400ff108b82 */ /* 0x000e620000000a00 */
[----:B-----5:R-:W-:Y:S04]  /*0160*/  @!P0 STG.E desc[UR8][R8.64], R4 ;  /* 0x0000000408008986 */ /* 0x020fe8000c101908 */
[----:B--2---:R2:W-:Y:S04]  /*0170*/  @!P0 STG.E desc[UR8][R14.64+0x4], R3 ;  /* 0x000004030e008986 */ /* 0x0045e8000c101908 */
[----:B-1----:R1:W-:Y:S01]  /*0180*/  @!P0 STG.E desc[UR8][R16.64+0x8], R5 ;  /* 0x0000080510008986 */ /* 0x0023e2000c101908 */
[----:B--2---:R-:W-:-:S02]  /*0190*/  IMAD.MOV.U32 R15, RZ, RZ, RZ ;  /* 0x000000ffff0f7224 */ /* 0x004fc400078e00ff */
[----:B01----:R-:W-:-:S07]  /*01a0*/  IMAD.MOV.U32 R16, RZ, RZ, RZ ;  /* 0x000000ffff107224 */ /* 0x003fce00078e00ff */
.L_x_0:
[----:B------:R-:W-:-:S04]  /*01b0*/  IADD3 R8, P1, PT, R0, R15, RZ ;  /* 0x0000000f00087210 */ /* 0x000fc80007f3e0ff */
[----:B------:R-:W-:Y:S01]  /*01c0*/  ISETP.GE.U32.AND P0, PT, R8, UR6, PT ;  /* 0x0000000608007c0c */ /* 0x000fe2000bf06070 */
[----:B------:R-:W-:-:S05]  /*01d0*/  IMAD.X R8, RZ, RZ, R16, P1 ;  /* 0x000000ffff087224 */ /* 0x000fca00008e0610 */
[----:B------:R-:W-:-:S13]  /*01e0*/  ISETP.GE.U32.AND.EX P0, PT, R8, UR7, PT, P0 ;  /* 0x0000000708007c0c */ /* 0x000fda000bf06100 */
[----:B------:R-:W2:Y:S04]  /*01f0*/  @!P0 LDG.E R13, desc[UR8][R6.64] ;  /* 0x00000008060d8981 */ /* 0x000ea8000c1e1900 */
[----:B------:R-:W3:Y:S04]  /*0200*/  @!P0 LDG.E R10, desc[UR8][R6.64+0x4] ;  /* 0x00000408060a8981 */ /* 0x000ee8000c1e1900 */
[----:B------:R0:W4:Y:S01]  /*0210*/  @!P0 LDG.E R12, desc[UR8][R6.64+0x8] ;  /* 0x00000808060c8981 */ /* 0x000122000c1e1900 */
[----:B------:R-:W-:Y:S01]  /*0220*/  IADD3 R15, P1, PT, R2, R15, RZ ;  /* 0x0000000f020f7210 */ /* 0x000fe20007f3e0ff */
[----:B------:R-:W-:-:S04]  /*0230*/  UMOV UR4, URZ ;  /* 0x000000ff00047c82 */ /* 0x000fc80008000000 */
[----:B------:R-:W-:Y:S02]  /*0240*/  IMAD.X R16, RZ, RZ, R16, P1 ;  /* 0x000000ffff107224 */ /* 0x000fe400008e0610 */
[----:B0-----:R-:W-:-:S04]  /*0250*/  IMAD.WIDE.U32 R6, R2, 0xc, R6 ;  /* 0x0000000c02067825 */ /* 0x001fc800078e0006 */
[----:B------:R-:W-:Y:S02]  /*0260*/  VIADD R7, R7, UR4 ;  /* 0x0000000407077c36 */ /* 0x000fe40008000000 */
[----:B--2---:R-:W-:Y:S01]  /*0270*/  FADD R8, R4, -R13 ;  /* 0x8000000d04087221 */ /* 0x004fe20000000000 */
[----:B---3--:R-:W-:-:S03]  /*0280*/  FADD R9, R3, -R10 ;  /* 0x8000000a03097221 */ /* 0x008fc60000000000 */
[----:B------:R-:W-:Y:S01]  /*0290*/  FMUL R14, R8, R8 ;  /* 0x00000008080e7220 */ /* 0x000fe20000400000 */
[----:B----4-:R-:W-:-:S03]  /*02a0*/  FADD R8, R5, -R12 ;  /* 0x8000000c05087221 */ /* 0x010fc60000000000 */
[----:B------:R-:W-:-:S04]  /*02b0*/  FFMA R9, R9, R9, R14 ;  /* 0x0000000909097223 */ /* 0x000fc8000000000e */
[----:B------:R-:W-:Y:S01]  /*02c0*/  FFMA R17, R8, R8, R9 ;  /* 0x0000000808117223 */ /* 0x000fe20000000009 */
[----:B------:R-:W-:Y:S01]  /*02d0*/  @!P0 IMAD.MOV.U32 R8, RZ, RZ, R18 ;  /* 0x000000ffff088224 */ /* 0x000fe200078e0012 */
[----:B------:R-:W-:Y:S01]  /*02e0*/  LEA R18, P1, R2, R18, 0x2 ;  /* 0x0000001202127211 */ /* 0x000fe200078210ff */
[----:B------:R-:W-:-:S03]  /*02f0*/  @!P0 IMAD.MOV.U32 R9, RZ, RZ, R11 ;  /* 0x000000ffff098224 */ /* 0x000fc600078e000b */
[----:B------:R-:W-:Y:S02]  /*0300*/  LEA.HI.X R11, R2, R11, RZ, 0x2, P1 ;  /* 0x0000000b020b7211 */ /* 0x000fe400008f14ff */
[----:B------:R0:W-:Y:S01]  /*0310*/  @!P0 STG.E desc[UR8][R8.64], R17 ;  /* 0x0000001108008986 */ /* 0x0001e2000c101908 */
[----:B------:R-:W-:-:S04]  /*0320*/  ISETP.GE.U32.AND P0, PT, R15, UR6, PT ;  /* 0x000000060f007c0c */ /* 0x000fc8000bf06070 */
[----:B------:R-:W-:-:S13]  /*0330*/  ISETP.GE.U32.AND.EX P0, PT, R16, UR7, PT, P0 ;  /* 0x0000000710007c0c */ /* 0x000fda000bf06100 */
[----:B0-----:R-:W-:Y:S05]  /*0340*/  @!P0 BRA `(.L_x_0) ;  /* 0xfffffffc00988947 */ /* 0x001fea000383ffff */
[----:B------:R-:W-:Y:S01]  /*0350*/  ISETP.NE.U32.AND P0, PT, R0, RZ, PT ;  /* 0x000000ff0000720c */ /* 0x000fe20003f05070 */
[----:B------:R-:W-:Y:S01]  /*0360*/  UMOV UR10, 0x1 ;  /* 0x00000001000a7882 */ /* 0x000fe20000000000 */
[----:B------:R-:W-:Y:S02]  /*0370*/  UMOV UR4, URZ ;  /* 0x000000ff00047c82 */ /* 0x000fe40008000000 */
[----:B------:R-:W-:-:S13]  /*0380*/  ISETP.NE.U32.AND.EX P0, PT, RZ, RZ, PT, P0 ;  /* 0x000000ffff00720c */ /* 0x000fda0003f05100 */
[----:B------:R-:W0:Y:S01]  /*0390*/  @!P0 LDC.64 R4, c[0x0][0x388] ;  /* 0x0000e200ff048b82 */ /* 0x000e220000000a00 */
[----:B------:R-:W-:-:S05]  /*03a0*/  @!P0 IMAD.MOV.U32 R3, RZ, RZ, -0x40800000 ;  /* 0xbf800000ff038424 */ /* 0x000fca00078e00ff */
[----:B0-----:R0:W-:Y:S02]  /*03b0*/  @!P0 STG.E desc[UR8][R4.64], R3 ;  /* 0x0000000304008986 */ /* 0x0011e4000c101908 */
.L_x_5:
[----:B------:R-:W1:Y:S01]  /*03c0*/  LDC.64 R10, c[0x0][0x3a0] ;  /* 0x0000e800ff0a7b82 */ /* 0x000e620000000a00 */
[----:B0-----:R-:W-:Y:S01]  /*03d0*/  IMAD.U32 R4, RZ, RZ, UR4 ;  /* 0x00000004ff047e24 */ /* 0x001fe2000f8e00ff */
[----:B-1----:R-:W-:-:S04]  /*03e0*/  ISETP.LT.U32.AND P0, PT, R10, UR10, PT ;  /* 0x0000000a0a007c0c */ /* 0x002fc8000bf01070 */
[----:B------:R-:W-:-:S13]  /*03f0*/  ISETP.GT.U32.AND.EX P0, PT, R4, R11, PT, P0 ;  /* 0x0000000b0400720c */ /* 0x000fda0003f04100 */
[----:B------:R-:W-:Y:S05]  /*0400*/  @P0 EXIT ;  /* 0x000000000000094d */ /* 0x000fea0003800000 */
[----:B------:R-:W0:Y:S01]  /*0410*/  LDC.64 R4, c[0x0][0x388] ;  /* 0x0000e200ff047b82 */ /* 0x000e220000000a00 */
[----:B------:R-:W-:Y:S01]  /*0420*/  IMAD.MOV.U32 R16, RZ, RZ, -0x40800000 ;  /* 0xbf800000ff107424 */ /* 0x000fe200078e00ff */
[----:B------:R-:W-:Y:S01]  /*0430*/  CS2R R12, SRZ ;  /* 0x00000000000c7805 */ /* 0x000fe2000001ff00 */
[----:B------:R-:W-:Y:S01]  /*0440*/  IMAD.MOV.U32 R9, RZ, RZ, RZ ;  /* 0x000000ffff097224 */ /* 0x000fe200078e00ff */
[----:B------:R-:W1:Y:S01]  /*0450*/  LDCU.64 UR6, c[0x0][0x398] ;  /* 0x00007300ff0677ac */ /* 0x000e620008000a00 */
[----:B------:R-:W-:-:S07]  /*0460*/  IMAD.MOV.U32 R14, RZ, RZ, RZ ;  /* 0x000000ffff0e7224 */ /* 0x000fce00078e00ff */
.L_x_1:
[----:B------:R-:W-:-:S04]  /*0470*/  IADD3 R17, P1, PT, R0, R9, RZ ;  /* 0x0000000900117210 */ /* 0x000fc80007f3e0ff */
[C---:B-1----:R-:W-:Y:S01]  /*0480*/  ISETP.GE.U32.AND P0, PT, R17.reuse, UR6, PT ;  /* 0x0000000611007c0c */ /* 0x042fe2000bf06070 */
[----:B------:R-:W-:Y:S02]  /*0490*/  IMAD.X R18, RZ, RZ, R14, P1 ;  /* 0x000000ffff127224 */ /* 0x000fe400008e060e */
[----:B0-----:R-:W-:-:S03]  /*04a0*/  IMAD.WIDE.U32 R10, R17, 0x4, R4 ;  /* 0x00000004110a7825 */ /* 0x001fc600078e0004 */
[C---:B------:R-:W-:Y:S01]  /*04b0*/  ISETP.GE.U32.AND.EX P0, PT, R18.reuse, UR7, PT, P0 ;  /* 0x0000000712007c0c */ /* 0x040fe2000bf06100 */
[----:B------:R-:W-:-:S04]  /*04c0*/  IMAD.SHL.U32 R15, R18, 0x4, RZ ;  /* 0x00000004120f7824 */ /* 0x000fc800078e00ff */
[----:B------:R-:W-:-:S08]  /*04d0*/  IMAD.IADD R11, R11, 0x1, R15 ;  /* 0x000000010b0b7824 */ /* 0x000fd000078e020f */
[----:B------:R-:W2:Y:S01]  /*04e0*/  @!P0 LDG.E R3, desc[UR8][R10.64] ;  /* 0x000000080a038981 */ /* 0x000ea2000c1e1900 */
[----:B------:R-:W-:-:S04]  /*04f0*/  IADD3 R9, P2, PT, R2, R9, RZ ;  /* 0x0000000902097210 */ /* 0x000fc80007f5e0ff */
[----:B------:R-:W-:Y:S01]  /*0500*/  ISETP.GE.U32.AND P1, PT, R9, UR6, PT ;  /* 0x0000000609007c0c */ /* 0x000fe2000bf26070 */
[----:B------:R-:W-:-:S05]  /*0510*/  IMAD.X R14, RZ, RZ, R14, P2 ;  /* 0x000000ffff0e7224 */ /* 0x000fca00010e060e */
[----:B------:R-:W-:Y:S02]  /*0520*/  ISETP.GE.U32.AND.EX P1, PT, R14, UR7, PT, P1 ;  /* 0x000000070e007c0c */ /* 0x000fe4000bf26110 */
[----:B--2---:R-:W-:-:S04]  /*0530*/  FSETP.GT.AND P0, PT, R3, R16, !P0 ;  /* 0x000000100300720b */ /* 0x004fc80004704000 */
[----:B------:R-:W-:Y:S02]  /*0540*/  SEL R12, R17, R12, P0 ;  /* 0x0000000c110c7207 */ /* 0x000fe40000000000 */
[----:B------:R-:W-:Y:S02]  /*0550*/  SEL R13, R18, R13, P0 ;  /* 0x0000000d120d7207 */ /* 0x000fe40000000000 */
[----:B------:R-:W-:-:S03]  /*0560*/  FSEL R16, R3, R16, P0 ;  /* 0x0000001003107208 */ /* 0x000fc60000000000 */
[----:B------:R-:W-:Y:S05]  /*0570*/  @!P1 BRA `(.L_x_1) ;  /* 0xfffffffc00bc9947 */ /* 0x000fea000383ffff */
[----:B------:R-:W-:-:S07]  /*0580*/  HFMA2 R9, -RZ, RZ, 0, 5.9604644775390625e-08 ;  /* 0x00000001ff097431 */ /* 0x000fce00000001ff */
.L_x_2:
[----:B------:R-:W0:Y:S04]  /*0590*/  SHFL.BFLY PT, R11, R16, R9, 0x1f ;  /* 0x0c001f09100b7589 */ /* 0x000e2800000e0000 */
[----:B------:R-:W1:Y:S04]  /*05a0*/  SHFL.BFLY PT, R15, R12, R9, 0x1f ;  /* 0x0c001f090c0f7589 */ /* 0x000e6800000e0000 */
[----:B------:R2:W3:Y:S02]  /*05b0*/  SHFL.BFLY PT, R10, R13, R9, 0x1f ;  /* 0x0c001f090d0a7589 */ /* 0x0004e400000e0000 */
[----:B--2---:R-:W-:Y:S01]  /*05c0*/  IMAD.SHL.U32 R9, R9, 0x2, RZ ;  /* 0x0000000209097824 */ /* 0x004fe200078e00ff */
[----:B0-----:R-:W-:-:S02]  /*05d0*/  FSETP.NEU.AND P0, PT, R16, R11, PT ;  /* 0x0000000b1000720b */ /* 0x001fc40003f0d000 */
[----:B-1----:R-:W-:-:S04]  /*05e0*/  ISETP.LT.U32.AND P1, PT, R15, R12, PT ;  /* 0x0000000c0f00720c */ /* 0x002fc80003f21070 */
[----:B---3--:R-:W-:Y:S02]  /*05f0*/  ISETP.LT.U32.AND.EX P0, PT, R10, R13, !P0, P1 ;  /* 0x0000000d0a00720c */ /* 0x008fe40004701110 */
[----:B------:R-:W-:Y:S02]  /*0600*/  ISETP.LT.U32.AND P1, PT, R9, 0x20, PT ;  /* 0x000000200900780c */ /* 0x000fe40003f21070 */
[----:B------:R-:W-:-:S04]  /*0610*/  FSETP.GT.OR P0, PT, R11, R16, P0 ;  /* 0x000000100b00720b */ /* 0x000fc80000704400 */
[----:B------:R-:W-:Y:S02]  /*0620*/  SEL R12, R15, R12, P0 ;  /* 0x0000000c0f0c7207 */ /* 0x000fe40000000000 */
[----:B------:R-:W-:Y:S02]  /*0630*/  SEL R13, R10, R13, P0 ;  /* 0x0000000d0a0d7207 */ /* 0x000fe40000000000 */
[----:B------:R-:W-:-:S03]  /*0640*/  FSEL R16, R11, R16, P0 ;  /* 0x000000100b107208 */ /* 0x000fc60000000000 */
[----:B------:R-:W-:Y:S05]  /*0650*/  @P1 BRA `(.L_x_2) ;  /* 0xfffffffc00cc1947 */ /* 0x000fea000383ffff */
[----:B------:R-:W0:Y:S01]  /*0660*/  S2UR UR7, SR_CgaCtaId ;  /* 0x00000000000779c3 */ /* 0x000e220000008800 */
[----:B------:R-:W-:Y:S01]  /*0670*/  UMOV UR5, 0x400 ;  /* 0x0000040000057882 */ /* 0x000fe20000000000 */
[----:B------:R-:W-:Y:S01]  /*0680*/  LOP3.LUT P0, R9, R0, 0x1f, RZ, 0xc0, !PT ;  /* 0x0000001f00097812 */ /* 0x000fe2000780c0ff */
[----:B------:R-:W-:Y:S01]  /*0690*/  UIADD3 UR6, UPT, UPT, UR5, 0x80, URZ ;  /* 0x0000008005067890 */ /* 0x000fe2000fffe0ff */
[----:B------:R-:W-:Y:S01]  /*06a0*/  SHF.R.U32.HI R10, RZ, 0x5, R0 ;  /* 0x00000005ff0a7819 */ /* 0x000fe20000011600 */
[----:B------:R-:W-:Y:S01]  /*06b0*/  IMAD.MOV.U32 R18, RZ, RZ, 0x1 ;  /* 0x00000001ff127424 */ /* 0x000fe200078e00ff */
[----:B0-----:R-:W-:Y:S02]  /*06c0*/  ULEA UR5, UR7, UR5, 0x18 ;  /* 0x0000000507057291 */ /* 0x001fe4000f8ec0ff */
[----:B------:R-:W-:-:S04]  /*06d0*/  ULEA UR6, UR7, UR6, 0x18 ;  /* 0x0000000607067291 */ /* 0x000fc8000f8ec0ff */
[C---:B------:R-:W-:Y:S02]  /*06e0*/  LEA R11, R10.reuse, UR5, 0x2 ;  /* 0x000000050a0b7c11 */ /* 0x040fe4000f8e10ff */
[----:B------:R-:W-:Y:S02]  /*06f0*/  LEA R17, R10, UR6, 0x3 ;  /* 0x000000060a117c11 */ /* 0x000fe4000f8e18ff */
[C---:B------:R-:W-:Y:S01]  /*0700*/  LEA R10, R9.reuse, UR5, 0x2 ;  /* 0x00000005090a7c11 */ /* 0x040fe2000f8e10ff */
[----:B------:R0:W-:Y:S01]  /*0710*/  @!P0 STS [R11], R16 ;  /* 0x000000100b008388 */ /* 0x0001e20000000800 */
[----:B------:R-:W-:-:S03]  /*0720*/  LEA R9, R9, UR6, 0x3 ;  /* 0x0000000609097c11 */ /* 0x000fc6000f8e18ff */
[----:B------:R0:W-:Y:S01]  /*0730*/  @!P0 STS.64 [R17], R12 ;  /* 0x0000000c11008388 */ /* 0x0001e20000000a00 */
[----:B------:R-:W-:Y:S06]  /*0740*/  BAR.SYNC.DEFER_BLOCKING 0x0 ;  /* 0x0000000000007b1d */ /* 0x000fec0000010000 */
[----:B------:R0:W1:Y:S04]  /*0750*/  LDS R20, [R10] ;  /* 0x000000000a147984 */ /* 0x0000680000000800 */
[----:B------:R0:W2:Y:S02]  /*0760*/  LDS.64 R14, [R9] ;  /* 0x00000000090e7984 */ /* 0x0000a40000000a00 */
.L_x_3:
[----:B01----:R-:W0:Y:S04]  /*0770*/  SHFL.BFLY PT, R9, R20, R18, 0x1f ;  /* 0x0c001f1214097589 */ /* 0x003e2800000e0000 */
[----:B--2---:R-:W1:Y:S04]  /*0780*/  SHFL.BFLY PT, R11, R14, R18, 0x1f ;  /* 0x0c001f120e0b7589 */ /* 0x004e6800000e0000 */
[----:B------:R2:W3:Y:S02]  /*0790*/  SHFL.BFLY PT, R10, R15, R18, 0x1f ;  /* 0x0c001f120f0a7589 */ /* 0x0004e400000e0000 */
[----:B--2---:R-:W-:Y:S01]  /*07a0*/  IMAD.SHL.U32 R18, R18, 0x2, RZ ;  /* 0x0000000212127824 */ /* 0x004fe200078e00ff */
[----:B0-----:R-:W-:-:S02]  /*07b0*/  FSETP.NEU.AND P0, PT, R20, R9, PT ;  /* 0x000000091400720b */ /* 0x001fc40003f0d000 */
[----:B-1----:R-:W-:-:S04]  /*07c0*/  ISETP.LT.U32.AND P1, PT, R11, R14, PT ;  /* 0x0000000e0b00720c */ /* 0x002fc80003f21070 */
[----:B---3--:R-:W-:Y:S02]  /*07d0*/  ISETP.LT.U32.AND.EX P0, PT, R10, R15, !P0, P1 ;  /* 0x0000000f0a00720c */ /* 0x008fe40004701110 */
[----:B------:R-:W-:Y:S02]  /*07e0*/  ISETP.LT.U32.AND P1, PT, R18, 0x20, PT ;  /* 0x000000201200780c */ /* 0x000fe40003f21070 */
[----:B------:R-:W-:-:S04]  /*07f0*/  FSETP.GT.OR P0, PT, R9, R20, P0 ;  /* 0x000000140900720b */ /* 0x000fc80000704400 */
[----:B------:R-:W-:Y:S02]  /*0800*/  FSEL R20, R9, R20, P0 ;  /* 0x0000001409147208 */ /* 0x000fe40000000000 */
[----:B------:R-:W-:Y:S02]  /*0810*/  SEL R14, R11, R14, P0 ;  /* 0x0000000e0b0e7207 */ /* 0x000fe40000000000 */
[----:B------:R-:W-:-:S03]  /*0820*/  SEL R15, R10, R15, P0 ;  /* 0x0000000f0a0f7207 */ /* 0x000fc60000000000 */
[----:B------:R-:W-:Y:S05]  /*0830*/  @P1 BRA `(.L_x_3) ;  /* 0xfffffffc00cc1947 */ /* 0x000fea000383ffff */
[----:B------:R-:W0:Y:S01]  /*0840*/  LDC.64 R10, c[0x0][0x380] ;  /* 0x0000e000ff0a7b82 */ /* 0x000e220000000a00 */
[----:B------:R-:W-:Y:S01]  /*0850*/  IMAD R9, R15, 0xc, RZ ;  /* 0x0000000c0f097824 */ /* 0x000fe200078e02ff */
[----:B------:R-:W1:Y:S01]  /*0860*/  LDCU.64 UR6, c[0x0][0x390] ;  /* 0x00007200ff0677ac */ /* 0x000e620008000a00 */
[----:B0-----:R-:W-:-:S04]  /*0870*/  IMAD.WIDE.U32 R16, R14, 0xc, R10 ;  /* 0x0000000c0e107825 */ /* 0x001fc800078e000a */
[----:B------:R-:W-:-:S05]  /*0880*/  IMAD.IADD R17, R17, 0x1, R9 ;  /* 0x0000000111117824 */ /* 0x000fca00078e0209 */
[----:B------:R-:W2:Y:S04]  /*0890*/  LDG.E R12, desc[UR8][R16.64] ;  /* 0x00000008100c7981 */ /* 0x000ea8000c1e1900 */
[----:B------:R-:W3:Y:S04]  /*08a0*/  LDG.E R9, desc[UR8][R16.64+0x4] ;  /* 0x0000040810097981 */ /* 0x000ee8000c1e1900 */
[----:B------:R0:W4:Y:S01]  /*08b0*/  LDG.E R13, desc[UR8][R16.64+0x8] ;  /* 0x00000808100d7981 */ /* 0x000122000c1e1900 */
[----:B------:R-:W-:Y:S01]  /*08c0*/  ISETP.NE.U32.AND P0, PT, R0, RZ, PT ;  /* 0x000000ff0000720c */ /* 0x000fe20003f05070 */
[----:B------:R-:W-:Y:S01]  /*08d0*/  UIMAD UR5, UR4, 0xc, URZ ;  /* 0x0000000c040578a4 */ /* 0x000fe2000f8e02ff */
[----:B------:R-:W-:Y:S01]  /*08e0*/  IMAD.SHL.U32 R19, R15, 0x4, RZ ;  /* 0x000000040f137824 */ /* 0x000fe200078e00ff */
[----:B-1----:R-:W-:Y:S01]  /*08f0*/  UIMAD.WIDE.U32 UR6, UR10, 0xc, UR6 ;  /* 0x0000000c0a0678a5 */ /* 0x002fe2000f8e0006 */
[----:B------:R-:W-:Y:S01]  /*0900*/  ISETP.NE.U32.AND.EX P0, PT, RZ, RZ, PT, P0 ;  /* 0x000000ffff00720c */ /* 0x000fe20003f05100 */
[----:B------:R-:W-:-:S02]  /*0910*/  IMAD.WIDE.U32 R14, R14, 0x4, R4 ;  /* 0x000000040e0e7825 */ /* 0x000fc400078e0004 */
[----:B------:R-:W-:Y:S02]  /*0920*/  UIADD3 UR5, UPT, UPT, UR7, UR5, URZ ;  /* 0x0000000507057290 */ /* 0x000fe4000fffe0ff */
[----:B------:R-:W-:Y:S02]  /*0930*/  IMAD.U32 R18, RZ, RZ, UR6 ;  /* 0x00000006ff127e24 */ /* 0x000fe4000f8e00ff */
[----:B------:R-:W-:Y:S02]  /*0940*/  IMAD.IADD R15, R15, 0x1, R19 ;  /* 0x000000010f0f7824 */ /* 0x000fe400078e0213 */
[----:B------:R-:W-:Y:S01]  /*0950*/  IMAD.U32 R19, RZ, RZ, UR7 ;  /* 0x00000007ff137e24 */ /* 0x000fe2000f8e00ff */
[----:B------:R-:W1:Y:S01]  /*0960*/  LDCU.64 UR6, c[0x0][0x398] ;  /* 0x00007300ff0677ac */ /* 0x000e620008000a00 */
[----:B0-----:R-:W-:Y:S02]  /*0970*/  IMAD.U32 R17, RZ, RZ, UR5 ;  /* 0x00000005ff117e24 */ /* 0x001fe4000f8e00ff */
[----:B------:R-:W-:Y:S01]  /*0980*/  IMAD.MOV.U32 R16, RZ, RZ, R18 ;  /* 0x000000ffff107224 */ /* 0x000fe200078e0012 */
[----:B------:R-:W-:Y:S01]  /*0990*/  @!P0 MOV R19, 0xbf800000 ;  /* 0xbf80000000138802 */ /* 0x000fe20000000f00 */
[----:B------:R-:W-:Y:S01]  /*09a0*/  IMAD.WIDE.U32 R4, R0, 0x4, R4 ;  /* 0x0000000400047825 */ /* 0x000fe200078e0004 */
[----:B------:R-:W-:-:S03]  /*09b0*/  UMOV UR5, URZ ;  /* 0x000000ff00057c82 */ /* 0x000fc60008000000 */
[----:B------:R-:W-:-:S04]  /*09c0*/  IMAD.WIDE.U32 R10, R0, 0xc, R10 ;  /* 0x0000000c000a7825 */ /* 0x000fc800078e000a */
[----:B------:R-:W-:Y:S02]  /*09d0*/  VIADD R21, R5, UR5 ;  /* 0x0000000505157c36 */ /* 0x000fe40008000000 */
[----:B------:R-:W-:Y:S02]  /*09e0*/  IMAD.MOV.U32 R18, RZ, RZ, R4 ;  /* 0x000000ffff127224 */ /* 0x000fe400078e0004 */
[----:B------:R-:W-:Y:S01]  /*09f0*/  VIADD R11, R11, UR5 ;  /* 0x000000050b0b7c36 */ /* 0x000fe20008000000 */
[----:B--2---:R-:W-:Y:S04]  /*0a00*/  @!P0 STG.E desc[UR8][R16.64], R12 ;  /* 0x0000000c10008986 */ /* 0x004fe8000c101908 */
[----:B---3--:R-:W-:Y:S04]  /*0a10*/  @!P0 STG.E desc[UR8][R16.64+0x4], R9 ;  /* 0x0000040910008986 */ /* 0x008fe8000c101908 */
[----:B----4-:R-:W-:Y:S04]  /*0a20*/  @!P0 STG.E desc[UR8][R16.64+0x8], R13 ;  /* 0x0000080d10008986 */ /* 0x010fe8000c101908 */
[----:B------:R0:W-:Y:S01]  /*0a30*/  @!P0 STG.E desc[UR8][R14.64], R19 ;  /* 0x000000130e008986 */ /* 0x0001e2000c101908 */
[----:B------:R0:W-:Y:S06]  /*0a40*/  MEMBAR.SC.CTA ;  /* 0x0000000000007992 */ /* 0x0001ec0000000000 */
[----:B01----:R-:W-:-:S07]  /*0a50*/  CS2R R14, SRZ ;  /* 0x00000000000e7805 */ /* 0x003fce000001ff00 */
.L_x_4:
[----:B------:R-:W-:-:S04]  /*0a60*/  IADD3 R4, P1, PT, R0, R15, RZ ;  /* 0x0000000f00047210 */ /* 0x000fc80007f3e0ff */
[----:B------:R-:W-:Y:S01]  /*0a70*/  ISETP.GE.U32.AND P0, PT, R4, UR6, PT ;  /* 0x0000000604007c0c */ /* 0x000fe2000bf06070 */
[----:B------:R-:W-:-:S05]  /*0a80*/  IMAD.X R4, RZ, RZ, R14, P1 ;  /* 0x000000ffff047224 */ /* 0x000fca00008e060e */
[----:B------:R-:W-:-:S13]  /*0a90*/  ISETP.GE.U32.AND.EX P0, PT, R4, UR7, PT, P0 ;  /* 0x0000000704007c0c */ /* 0x000fda000bf06100 */
[----:B------:R-:W2:Y:S04]  /*0aa0*/  @!P0 LDG.E R7, desc[UR8][R10.64] ;  /* 0x000000080a078981 */ /* 0x000ea8000c1e1900 */
[----:B------:R-:W3:Y:S04]  /*0ab0*/  @!P0 LDG.E R6, desc[UR8][R10.64+0x4] ;  /* 0x000004080a068981 */ /* 0x000ee8000c1e1900 */
[----:B------:R-:W4:Y:S01]  /*0ac0*/  @!P0 LDG.E R8, desc[UR8][R10.64+0x8] ;  /* 0x000008080a088981 */ /* 0x000f22000c1e1900 */
[----:B------:R-:W-:Y:S02]  /*0ad0*/  IMAD.MOV.U32 R5, RZ, RZ, R21 ;  /* 0x000000ffff057224 */ /* 0x000fe400078e0015 */
[----:B--2---:R-:W-:Y:S01]  /*0ae0*/  FADD R4, R12, -R7 ;  /* 0x800000070c047221 */ /* 0x004fe20000000000 */
[----:B---3--:R-:W-:-:S03]  /*0af0*/  FADD R19, R9, -R6 ;  /* 0x8000000609137221 */ /* 0x008fc60000000000 */
[----:B------:R-:W-:Y:S01]  /*0b00*/  FMUL R16, R4, R4 ;  /* 0x0000000404107220 */ /* 0x000fe20000400000 */
[----:B------:R-:W-:-:S03]  /*0b10*/  IMAD.MOV.U32 R4, RZ, RZ, R18 ;  /* 0x000000ffff047224 */ /* 0x000fc600078e0012 */
[----:B------:R-:W-:Y:S02]  /*0b20*/  FFMA R17, R19, R19, R16 ;  /* 0x0000001313117223 */ /* 0x000fe40000000010 */
[----:B------:R-:W2:Y:S01]  /*0b30*/  @!P0 LDG.E R19, desc[UR8][R4.64] ;  /* 0x0000000804138981 */ /* 0x000ea2000c1e1900 */
[----:B----4-:R-:W-:Y:S01]  /*0b40*/  FADD R16, R13, -R8 ;  /* 0x800000080d107221 */ /* 0x010fe20000000000 */
[C---:B------:R-:W-:Y:S01]  /*0b50*/  IADD3 R15, P1, PT, R2.reuse, R15, RZ ;  /* 0x0000000f020f7210 */ /* 0x040fe20007f3e0ff */
[----:B------:R-:W-:Y:S01]  /*0b60*/  IMAD.WIDE.U32 R10, R2, 0xc, R10 ;  /* 0x0000000c020a7825 */ /* 0x000fe200078e000a */
[----:B------:R-:W-:-:S03]  /*0b70*/  UMOV UR5, URZ ;  /* 0x000000ff00057c82 */ /* 0x000fc60008000000 */
[----:B------:R-:W-:Y:S01]  /*0b80*/  FFMA R16, R16, R16, R17 ;  /* 0x0000001010107223 */ /* 0x000fe20000000011 */
[----:B------:R-:W-:Y:S01]  /*0b90*/  IMAD.X R14, RZ, RZ, R14, P1 ;  /* 0x000000ffff0e7224 */ /* 0x000fe200008e060e */
[----:B------:R-:W-:Y:S01]  /*0ba0*/  LEA R18, P1, R2, R4, 0x2 ;  /* 0x0000000402127211 */ /* 0x000fe200078210ff */
[----:B------:R-:W-:-:S03]  /*0bb0*/  VIADD R11, R11, UR5 ;  /* 0x000000050b0b7c36 */ /* 0x000fc60008000000 */
[----:B------:R-:W-:Y:S02]  /*0bc0*/  LEA.HI.X R21, R2, R5, RZ, 0x2, P1 ;  /* 0x0000000502157211 */ /* 0x000fe400008f14ff */
[----:B--2---:R-:W-:-:S05]  /*0bd0*/  FMNMX R19, R16, R19, PT ;  /* 0x0000001310137209 */ /* 0x004fca0003800000 */
[----:B------:R0:W-:Y:S01]  /*0be0*/  @!P0 STG.E desc[UR8][R4.64], R19 ;  /* 0x0000001304008986 */ /* 0x0001e2000c101908 */
[----:B------:R-:W-:-:S04]  /*0bf0*/  ISETP.GE.U32.AND P0, PT, R15, UR6, PT ;  /* 0x000000060f007c0c */ /* 0x000fc8000bf06070 */
[----:B------:R-:W-:-:S13]  /*0c00*/  ISETP.GE.U32.AND.EX P0, PT, R14, UR7, PT, P0 ;  /* 0x000000070e007c0c */ /* 0x000fda000bf06100 */
[----:B0-----:R-:W-:Y:S05]  /*0c10*/  @!P0 BRA `(.L_x_4) ;  /* 0xfffffffc00908947 */ /* 0x001fea000383ffff */
[----:B------:R-:W-:Y:S06]  /*0c20*/  BAR.SYNC.DEFER_BLOCKING 0x0 ;  /* 0x0000000000007b1d */ /* 0x000fec0000010000 */
[----:B------:R0:W-:Y:S06]  /*0c30*/  MEMBAR.SC.CTA ;  /* 0x0000000000007992 */ /* 0x0001ec0000000000 */
[----:B0-----:R-:W0:Y:S01]  /*0c40*/  LDCU.64 UR6, c[0x0][0x3a0] ;  /* 0x00007400ff0677ac */ /* 0x001e220008000a00 */
[----:B------:R-:W-:-:S04]  /*0c50*/  UIADD3 UR10, UP0, UPT, UR10, 0x1, URZ ;  /* 0x000000010a0a7890 */ /* 0x000fc8000ff1e0ff */
[----:B------:R-:W-:Y:S02]  /*0c60*/  UIADD3.X UR4, UPT, UPT, URZ, UR4, URZ, UP0, !UPT ;  /* 0x00000004ff047290 */ /* 0x000fe400087fe4ff */
[----:B0-----:R-:W-:-:S04]  /*0c70*/  UISETP.GE.U32.AND UP0, UPT, UR10, UR6, UPT ;  /* 0x000000060a00728c */ /* 0x001fc8000bf06070 */
[----:B------:R-:W-:-:S09]  /*0c80*/  UISETP.GE.U32.AND.EX UP0, UPT, UR4, UR7, UPT, UP0 ;  /* 0x000000070400728c */ /* 0x000fd2000bf06100 */
[----:B------:R-:W-:Y:S05]  /*0c90*/  BRA.U !UP0, `(.L_x_5) ;  /* 0xfffffff508c87547 */ /* 0x000fea000b83ffff */
[----:B------:R-:W-:Y:S05]  /*0ca0*/  EXIT ;  /* 0x000000000000794d */ /* 0x000fea0003800000 */
.L_x_6:
[----:B------:R-:W-:-:S00]  /*0cb0*/  BRA `(.L_x_6) ;  /* 0xfffffffc00fc7947 */ /* 0x000fc0000383ffff */
[----:B------:R-:W-:-:S00]  /*0cc0*/  NOP ;  /* 0x0000000000007918 */ /* 0x000fc00000000000 */
        /* <DEDUP_REMOVED lines=11> */
.L_x_7:


//--------------------- .nv.shared.farthestPointSampleBlock --------------------------
	.section	.nv.shared.farthestPointSampleBlock,"aw",@nobits
	.sectionflags	@""
	.align	8
.nv.shared.farthestPointSampleBlock:
	.zero		1408


//--------------------- .nv.shared.reserved.0     --------------------------
	.section	.nv.shared.reserved.0,"aw",@nobits
	.weak		__nv_reservedSMEM_offset_0_alias
	.size		__nv_reservedSMEM_offset_0_alias, 0, 64
	.other		__nv_reservedSMEM_offset_0_alias,@"STO_CUDA_RESERVED_SHARED STV_DEFAULT"
__nv_reservedSMEM_offset_0_alias:
	.zero		0
	.zero		64


//--------------------- .nv.constant0.farthestPointSampleBlock --------------------------
	.section	.nv.constant0.farthestPointSampleBlock,"a",@progbits
	.sectionflags	@""
	.align	4
.nv.constant0.farthestPointSampleBlock:
	.zero		936


//--------------------- SYMBOLS --------------------------

	.type		.nv.reservedSmem.offset0,@object
	.size		.nv.reservedSmem.offset0,0x4
	.type		.nv.reservedSmem.cap,@object
	.size		.nv.reservedSmem.cap,0x4
